	.headerflags	@"EF_CUDA_TEXMODE_UNIFIED EF_CUDA_64BIT_ADDRESS EF_CUDA_ACCELERATORS EF_CUDA_SM90 EF_CUDA_VIRTUAL_SM(EF_CUDA_SM90)"
	.elftype	@"ET_EXEC"


//--------------------- .nv.info                  --------------------------
	.section	.nv.info,"",@"SHT_CUDA_INFO"
	.align	4


	//----- nvinfo : EIATTR_REGCOUNT
	.align		4
        /*0000*/ 	.byte	0x04, 0x2f
        /*0002*/ 	.short	(.L_3 - .L_2)
	.align		4
.L_2:
        /*0004*/ 	.word	index@(triton_poi_fused__native_batch_norm_legit_no_training_relu_15)
        /*0008*/ 	.word	0x00000011


	//----- nvinfo : EIATTR_MIN_STACK_SIZE
	.align		4
.L_3:
        /*000c*/ 	.byte	0x04, 0x12
        /*000e*/ 	.short	(.L_5 - .L_4)
	.align		4
.L_4:
        /*0010*/ 	.word	index@(triton_poi_fused__native_batch_norm_legit_no_training_relu_15)
        /*0014*/ 	.word	0x00000000


	//----- nvinfo : EIATTR_FRAME_SIZE
	.align		4
.L_5:
        /*0018*/ 	.byte	0x04, 0x11
        /*001a*/ 	.short	(.L_7 - .L_6)
	.align		4
.L_6:
        /*001c*/ 	.word	index@(triton_poi_fused__native_batch_norm_legit_no_training_relu_15)
        /*0020*/ 	.word	0x00000000


	//----- nvinfo : EIATTR_MIN_STACK_SIZE
	.align		4
.L_7:
        /*0024*/ 	.byte	0x04, 0x12
        /*0026*/ 	.short	(.L_9 - .L_8)
	.align		4
.L_8:
        /*0028*/ 	.word	index@(triton_poi_fused__native_batch_norm_legit_no_training_relu_15)
        /*002c*/ 	.word	0x00000000
.L_9:


//--------------------- .nv.info.triton_poi_fused__native_batch_norm_legit_no_training_relu_15 --------------------------
	.section	.nv.info.triton_poi_fused__native_batch_norm_legit_no_training_relu_15,"",@"SHT_CUDA_INFO"
	.sectionflags	@""
	.align	4


	//----- nvinfo : EIATTR_CUDA_API_VERSION
	.align		4
        /*0000*/ 	.byte	0x04, 0x37
        /*0002*/ 	.short	(.L_11 - .L_10)
.L_10:
        /*0004*/ 	.word	0x0000007c


	//----- nvinfo : EIATTR_KPARAM_INFO
	.align		4
.L_11:
        /*0008*/ 	.byte	0x04, 0x17
        /*000a*/ 	.short	(.L_13 - .L_12)
.L_12:
        /*000c*/ 	.word	0x00000000
        /*0010*/ 	.short	0x0006
        /*0012*/ 	.short	0x0030
        /*0014*/ 	.byte	0x00, 0xf0, 0x11, 0x00


	//----- nvinfo : EIATTR_KPARAM_INFO
	.align		4
.L_13:
        /*0018*/ 	.byte	0x04, 0x17
        /*001a*/ 	.short	(.L_15 - .L_14)
.L_14:
        /*001c*/ 	.word	0x00000000
        /*0020*/ 	.short	0x0005
        /*0022*/ 	.short	0x0028
        /*0024*/ 	.byte	0x00, 0xf4, 0x21, 0x00


	//----- nvinfo : EIATTR_KPARAM_INFO
	.align		4
.L_15:
        /*0028*/ 	.byte	0x04, 0x17
        /*002a*/ 	.short	(.L_17 - .L_16)
.L_16:
        /*002c*/ 	.word	0x00000000
        /*0030*/ 	.short	0x0004
        /*0032*/ 	.short	0x0020
        /*0034*/ 	.byte	0x00, 0xf4, 0x21, 0x00


	//----- nvinfo : EIATTR_KPARAM_INFO
	.align		4
.L_17:
        /*0038*/ 	.byte	0x04, 0x17
        /*003a*/ 	.short	(.L_19 - .L_18)
.L_18:
        /*003c*/ 	.word	0x00000000
        /*0040*/ 	.short	0x0003
        /*0042*/ 	.short	0x0018
        /*0044*/ 	.byte	0x00, 0xf4, 0x21, 0x00


	//----- nvinfo : EIATTR_KPARAM_INFO
	.align		4
.L_19:
        /*0048*/ 	.byte	0x04, 0x17
        /*004a*/ 	.short	(.L_21 - .L_20)
.L_20:
        /*004c*/ 	.word	0x00000000
        /*0050*/ 	.short	0x0002
        /*0052*/ 	.short	0x0010
        /*0054*/ 	.byte	0x00, 0xf4, 0x21, 0x00


	//----- nvinfo : EIATTR_KPARAM_INFO
	.align		4
.L_21:
        /*0058*/ 	.byte	0x04, 0x17
        /*005a*/ 	.short	(.L_23 - .L_22)
.L_22:
        /*005c*/ 	.word	0x00000000
        /*0060*/ 	.short	0x0001
        /*0062*/ 	.short	0x0008
        /*0064*/ 	.byte	0x00, 0xf4, 0x21, 0x00


	//----- nvinfo : EIATTR_KPARAM_INFO
	.align		4
.L_23:
        /*0068*/ 	.byte	0x04, 0x17
        /*006a*/ 	.short	(.L_25 - .L_24)
.L_24:
        /*006c*/ 	.word	0x00000000
        /*0070*/ 	.short	0x0000
        /*0072*/ 	.short	0x0000
        /*0074*/ 	.byte	0x00, 0xf4, 0x21, 0x00


	//----- nvinfo : EIATTR_SPARSE_MMA_MASK
	.align		4
.L_25:
        /*0078*/ 	.byte	0x03, 0x50
        /*007a*/ 	.short	0x0000


	//----- nvinfo : EIATTR_MAXREG_COUNT
	.align		4
        /*007c*/ 	.byte	0x03, 0x1b
        /*007e*/ 	.short	0x00ff


	//----- nvinfo : EIATTR_EXIT_INSTR_OFFSETS
	.align		4
        /*0080*/ 	.byte	0x04, 0x1c
        /*0082*/ 	.short	(.L_27 - .L_26)


	//   ....[0]....
.L_26:
        /*0084*/ 	.word	0x00000360


	//----- nvinfo : EIATTR_REQNTID
	.align		4
.L_27:
        /*0088*/ 	.byte	0x04, 0x10
        /*008a*/ 	.short	(.L_29 - .L_28)
.L_28:
        /*008c*/ 	.word	0x00000080
        /*0090*/ 	.word	0x00000001
        /*0094*/ 	.word	0x00000001


	//----- nvinfo : EIATTR_CBANK_PARAM_SIZE
	.align		4
.L_29:
        /*0098*/ 	.byte	0x03, 0x19
        /*009a*/ 	.short	0x0034


	//----- nvinfo : EIATTR_PARAM_CBANK
	.align		4
        /*009c*/ 	.byte	0x04, 0x0a
        /*009e*/ 	.short	(.L_31 - .L_30)
	.align		4
.L_30:
        /*00a0*/ 	.word	index@(.nv.constant0.triton_poi_fused__native_batch_norm_legit_no_training_relu_15)
        /*00a4*/ 	.short	0x0210
        /*00a6*/ 	.short	0x0034


	//----- nvinfo : EIATTR_SW_WAR
	.align		4
.L_31:
        /*00a8*/ 	.byte	0x04, 0x36
        /*00aa*/ 	.short	(.L_33 - .L_32)
.L_32:
        /*00ac*/ 	.word	0x00000008
.L_33:


//--------------------- .nv.callgraph             --------------------------
	.section	.nv.callgraph,"",@"SHT_CUDA_CALLGRAPH"
	.align	4
	.sectionentsize	8
	.align		4
        /*0000*/ 	.word	0x00000000
	.align		4
        /*0004*/ 	.word	0xffffffff
	.align		4
        /*0008*/ 	.word	0x00000000
	.align		4
        /*000c*/ 	.word	0xfffffffe
	.align		4
        /*0010*/ 	.word	0x00000000
	.align		4
        /*0014*/ 	.word	0xfffffffd
	.align		4
        /*0018*/ 	.word	0x00000000
	.align		4
        /*001c*/ 	.word	0xfffffffc


//--------------------- .nv.constant4             --------------------------
	.section	.nv.constant4,"a",@progbits
	.align	8
	.align		8
.nv.constant4:
        /*0000*/ 	.dword	_$_str
	.align		8
        /*0008*/ 	.dword	_$_str_$_2


//--------------------- .text.triton_poi_fused__native_batch_norm_legit_no_training_relu_15 --------------------------
	.section	.text.triton_poi_fused__native_batch_norm_legit_no_training_relu_15,"ax",@progbits
	.align	128
        .global         triton_poi_fused__native_batch_norm_legit_no_training_relu_15
        .type           triton_poi_fused__native_batch_norm_legit_no_training_relu_15,@function
        .size           triton_poi_fused__native_batch_norm_legit_no_training_relu_15,(.L_x_1 - triton_poi_fused__native_batch_norm_legit_no_training_relu_15)
        .other          triton_poi_fused__native_batch_norm_legit_no_training_relu_15,@"STO_CUDA_ENTRY STV_DEFAULT"
triton_poi_fused__native_batch_norm_legit_no_training_relu_15:
.text.triton_poi_fused__native_batch_norm_legit_no_training_relu_15:
[----:B------:R-:W-:Y:S01]  /*0000*/  LDC R1, c[0x0][0x28] ;  /* 0x00000a00ff017b82 */ /* 0x000fe20000000800 */
[----:B------:R-:W1:Y:S07]  /*0010*/  S2R R0, SR_TID.X ;  /* 0x0000000000007919 */ /* 0x000e6e0000002100 */
[----:B------:R-:W2:Y:S01]  /*0020*/  LDC.64 R6, c[0x0][0x220] ;  /* 0x00008800ff067b82 */ /* 0x000ea20000000a00 */
[----:B------:R-:W-:Y:S01]  /*0030*/  ULDC.64 UR4, c[0x0][0x208] ;  /* 0x0000820000047ab9 */ /* 0x000fe20000000a00 */
[----:B------:R-:W3:Y:S06]  /*0040*/  S2R R5, SR_CTAID.X ;  /* 0x0000000000057919 */ /* 0x000eec0000002500 */
[----:B------:R-:W4:Y:S08]  /*0050*/  LDC.64 R8, c[0x0][0x228] ;  /* 0x00008a00ff087b82 */ /* 0x000f300000000a00 */
[----:B------:R-:W5:Y:S01]  /*0060*/  LDC.64 R10, c[0x0][0x230] ;  /* 0x00008c00ff0a7b82 */ /* 0x000f620000000a00 */
[----:B-1----:R-:W-:-:S02]  /*0070*/  SHF.L.U32 R0, R0, 0x1, RZ ;  /* 0x0000000100007819 */ /* 0x002fc400000006ff */
[----:B---3--:R-:W-:Y:S02]  /*0080*/  SHF.R.S32.HI R3, RZ, 0x17, R5 ;  /* 0x00000017ff037819 */ /* 0x008fe40000011405 */
[----:B------:R-:W-:Y:S02]  /*0090*/  LOP3.LUT R0, R0, 0xfe, RZ, 0xc0, !PT ;  /* 0x000000fe00007812 */ /* 0x000fe400078ec0ff */
[----:B------:R-:W-:Y:S02]  /*00a0*/  SGXT R3, R3, 0x1 ;  /* 0x000000010303781a */ /* 0x000fe40000000200 */
[----:B------:R-:W-:Y:S02]  /*00b0*/  LEA R0, R5, R0, 0x8 ;  /* 0x0000000005007211 */ /* 0x000fe400078e40ff */
[----:B------:R-:W1:Y:S02]  /*00c0*/  LDC.64 R4, c[0x0][0x218] ;  /* 0x00008600ff047b82 */ /* 0x000e640000000a00 */
[----:B------:R-:W-:-:S04]  /*00d0*/  LEA.HI R3, R3, R0, RZ, 0x6 ;  /* 0x0000000003037211 */ /* 0x000fc800078f30ff */
[--C-:B------:R-:W-:Y:S02]  /*00e0*/  SHF.R.S32.HI R2, RZ, 0x6, R3.reuse ;  /* 0x00000006ff027819 */ /* 0x100fe40000011403 */
[----:B------:R-:W-:-:S04]  /*00f0*/  SHF.R.S32.HI R3, RZ, 0x1f, R3 ;  /* 0x0000001fff037819 */ /* 0x000fc80000011403 */
[----:B------:R-:W-:-:S04]  /*0100*/  LEA.HI R3, R3, R2, RZ, 0x8 ;  /* 0x0000000203037211 */ /* 0x000fc800078f40ff */
[----:B------:R-:W-:-:S04]  /*0110*/  LOP3.LUT R3, R3, 0xffffff00, RZ, 0xc0, !PT ;  /* 0xffffff0003037812 */ /* 0x000fc800078ec0ff */
[----:B------:R-:W-:Y:S02]  /*0120*/  IADD3 R13, R2, -R3, RZ ;  /* 0x80000003020d7210 */ /* 0x000fe40007ffe0ff */
[----:B------:R-:W3:Y:S03]  /*0130*/  LDC.64 R2, c[0x0][0x210] ;  /* 0x00008400ff027b82 */ /* 0x000ee60000000a00 */
[----:B--2---:R-:W-:-:S06]  /*0140*/  IMAD.WIDE R6, R13, 0x4, R6 ;  /* 0x000000040d067825 */ /* 0x004fcc00078e0206 */
[----:B------:R-:W2:Y:S01]  /*0150*/  LDG.E.EL R6, desc[UR4][R6.64] ;  /* 0x0000000406067981 */ /* 0x000ea2000c2e1900 */
[----:B-1----:R-:W-:-:S05]  /*0160*/  IMAD.WIDE R4, R13, 0x4, R4 ;  /* 0x000000040d047825 */ /* 0x002fca00078e0204 */
[----:B------:R1:W2:Y:S01]  /*0170*/  LDG.E.EL R12, desc[UR4][R4.64] ;  /* 0x00000004040c7981 */ /* 0x0002a2000c2e1900 */
[----:B---3--:R-:W-:Y:S01]  /*0180*/  IMAD.WIDE R2, R0, 0x4, R2 ;  /* 0x0000000400027825 */ /* 0x008fe200078e0202 */
[----:B------:R-:W-:Y:S01]  /*0190*/  HFMA2.MMA R14, -RZ, RZ, 1.625, 0 ;  /* 0x3e800000ff0e7435 */ /* 0x000fe200000001ff */
[----:B-1----:R-:W1:Y:S04]  /*01a0*/  LDC.64 R4, c[0x0][0x238] ;  /* 0x00008e00ff047b82 */ /* 0x002e680000000a00 */
[----:B------:R-:W3:Y:S01]  /*01b0*/  LDG.E.64 R2, desc[UR4][R2.64] ;  /* 0x0000000402027981 */ /* 0x000ee2000c1e1b00 */
[----:B----4-:R-:W-:-:S04]  /*01c0*/  IMAD.WIDE R8, R13, 0x4, R8 ;  /* 0x000000040d087825 */ /* 0x010fc800078e0208 */
[----:B-----5:R-:W-:Y:S02]  /*01d0*/  IMAD.WIDE R10, R13, 0x4, R10 ;  /* 0x000000040d0a7825 */ /* 0x020fe400078e020a */
[----:B------:R-:W4:Y:S04]  /*01e0*/  LDG.E.EL R8, desc[UR4][R8.64] ;  /* 0x0000000408087981 */ /* 0x000f28000c2e1900 */
[----:B------:R-:W4:Y:S01]  /*01f0*/  LDG.E.EL R11, desc[UR4][R10.64] ;  /* 0x000000040a0b7981 */ /* 0x000f22000c2e1900 */
[----:B-1----:R-:W-:-:S04]  /*0200*/  IMAD.WIDE R4, R0, 0x4, R4 ;  /* 0x0000000400047825 */ /* 0x002fc800078e0204 */
[----:B--2---:R-:W-:-:S04]  /*0210*/  FADD R6, R6, 9.9999997473787516356e-06 ;  /* 0x3727c5ac06067421 */ /* 0x004fc80000000000 */
[----:B------:R-:W1:Y:S02]  /*0220*/  MUFU.SQRT R7, R6 ;  /* 0x0000000600077308 */ /* 0x000e640000002000 */
[C---:B-1----:R-:W-:Y:S02]  /*0230*/  FSETP.GT.AND P0, PT, R7.reuse, 8.50705917302346158658e+37, PT ;  /* 0x7e8000000700780b */ /* 0x042fe40003f04000 */
[----:B------:R-:W-:-:S11]  /*0240*/  FSETP.GEU.AND P1, PT, R7, 1.175494350822287508e-38, PT ;  /* 0x008000000700780b */ /* 0x000fd60003f2e000 */
[----:B------:R-:W-:-:S04]  /*0250*/  @P0 FMUL R7, R7, 0.25 ;  /* 0x3e80000007070820 */ /* 0x000fc80000400000 */
[----:B------:R-:W-:-:S06]  /*0260*/  @!P1 FMUL R7, R7, 16777216 ;  /* 0x4b80000007079820 */ /* 0x000fcc0000400000 */
[----:B------:R-:W1:Y:S01]  /*0270*/  MUFU.RCP R7, R7 ;  /* 0x0000000700077308 */ /* 0x000e620000001000 */
[----:B------:R-:W-:Y:S01]  /*0280*/  FSEL R14, R14, 1, P0 ;  /* 0x3f8000000e0e7808 */ /* 0x000fe20000000000 */
[----:B---3--:R-:W-:-:S04]  /*0290*/  FADD R2, R2, -R12 ;  /* 0x8000000c02027221 */ /* 0x008fc80000000000 */
[----:B------:R-:W-:Y:S01]  /*02a0*/  @!P1 FMUL R14, R14, 16777216 ;  /* 0x4b8000000e0e9820 */ /* 0x000fe20000400000 */
[----:B------:R-:W-:-:S03]  /*02b0*/  FADD R3, R3, -R12 ;  /* 0x8000000c03037221 */ /* 0x000fc60000000000 */
[----:B-1----:R-:W-:-:S04]  /*02c0*/  FMUL R14, R7, R14 ;  /* 0x0000000e070e7220 */ /* 0x002fc80000400000 */
[-C--:B------:R-:W-:Y:S01]  /*02d0*/  FMUL R2, R2, R14.reuse ;  /* 0x0000000e02027220 */ /* 0x080fe20000400000 */
[----:B------:R-:W-:-:S03]  /*02e0*/  FMUL R14, R3, R14 ;  /* 0x0000000e030e7220 */ /* 0x000fc60000400000 */
[C-C-:B----4-:R-:W-:Y:S01]  /*02f0*/  FFMA R2, R8.reuse, R2, R11.reuse ;  /* 0x0000000208027223 */ /* 0x150fe2000000000b */
[----:B------:R-:W-:-:S04]  /*0300*/  FFMA R14, R8, R14, R11 ;  /* 0x0000000e080e7223 */ /* 0x000fc8000000000b */
[----:B------:R-:W-:Y:S02]  /*0310*/  FSETP.GEU.AND P0, PT, R2, RZ, PT ;  /* 0x000000ff0200720b */ /* 0x000fe40003f0e000 */
[----:B------:R-:W-:Y:S02]  /*0320*/  FSETP.GEU.AND P1, PT, R14, RZ, PT ;  /* 0x000000ff0e00720b */ /* 0x000fe40003f2e000 */
[----:B------:R-:W-:Y:S02]  /*0330*/  FSEL R2, R2, RZ, P0 ;  /* 0x000000ff02027208 */ /* 0x000fe40000000000 */
[----:B------:R-:W-:-:S05]  /*0340*/  FSEL R3, R14, RZ, P1 ;  /* 0x000000ff0e037208 */ /* 0x000fca0000800000 */
[----:B------:R-:W-:Y:S01]  /*0350*/  STG.E.64 desc[UR4][R4.64], R2 ;  /* 0x0000000204007986 */ /* 0x000fe2000c101b04 */
[----:B------:R-:W-:Y:S05]  /*0360*/  EXIT ;  /* 0x000000000000794d */ /* 0x000fea0003800000 */
.L_x_0:
[----:B------:R-:W-:-:S00]  /*0370*/  BRA `(.L_x_0) ;  /* 0xfffffffc00fc7947 */ /* 0x000fc0000383ffff */
[----:B------:R-:W-:-:S00]  /*0380*/  NOP ;  /* 0x0000000000007918 */ /* 0x000fc00000000000 */
[----:B------:R-:W-:-:S00]  /*0390*/  NOP ;  /* 0x0000000000007918 */ /* 0x000fc00000000000 */
[----:B------:R-:W-:-:S00]  /*03a0*/  NOP ;  /* 0x0000000000007918 */ /* 0x000fc00000000000 */
[----:B------:R-:W-:-:S00]  /*03b0*/  NOP ;  /* 0x0000000000007918 */ /* 0x000fc00000000000 */
[----:B------:R-:W-:-:S00]  /*03c0*/  NOP ;  /* 0x0000000000007918 */ /* 0x000fc00000000000 */
[----:B------:R-:W-:-:S00]  /*03d0*/  NOP ;  /* 0x0000000000007918 */ /* 0x000fc00000000000 */
[----:B------:R-:W-:-:S00]  /*03e0*/  NOP ;  /* 0x0000000000007918 */ /* 0x000fc00000000000 */
[----:B------:R-:W-:-:S00]  /*03f0*/  NOP ;  /* 0x0000000000007918 */ /* 0x000fc00000000000 */
.L_x_1:


//--------------------- .nv.global.init           --------------------------
	.section	.nv.global.init,"aw",@progbits
.nv.global.init:
	.type		_$_str,@object
	.size		_$_str,(_$_str_$_2 - _$_str)
_$_str:
        /*0000*/ 	.byte	0x5f, 0x5f, 0x43, 0x55, 0x44, 0x41, 0x5f, 0x46, 0x54, 0x5a, 0x00
	.type		_$_str_$_2,@object
	.size		_$_str_$_2,(.L_1 - _$_str_$_2)
_$_str_$_2:
        /*000b*/ 	.byte	0x5f, 0x5f, 0x43, 0x55, 0x44, 0x41, 0x5f, 0x50, 0x52, 0x45, 0x43, 0x5f, 0x53, 0x51, 0x52, 0x54
        /*001b*/ 	.byte	0x00
.L_1:


//--------------------- .nv.constant0.triton_poi_fused__native_batch_norm_legit_no_training_relu_15 --------------------------
	.section	.nv.constant0.triton_poi_fused__native_batch_norm_legit_no_training_relu_15,"a",@progbits
	.sectionflags	@""
	.align	4
.nv.constant0.triton_poi_fused__native_batch_norm_legit_no_training_relu_15:
	.zero		580
